//
// Generated by NVIDIA NVVM Compiler
//
// Compiler Build ID: CL-36424714
// Cuda compilation tools, release 13.0, V13.0.88
// Based on NVVM 20.0.0
//

.version 9.0
.target sm_100
.address_size 64

	// .globl	_Z13matrixMulGmemPiS_S_i

.visible .entry _Z13matrixMulGmemPiS_S_i(
	.param .u64 .ptr .align 1 _Z13matrixMulGmemPiS_S_i_param_0,
	.param .u64 .ptr .align 1 _Z13matrixMulGmemPiS_S_i_param_1,
	.param .u64 .ptr .align 1 _Z13matrixMulGmemPiS_S_i_param_2,
	.param .u32 _Z13matrixMulGmemPiS_S_i_param_3
)
{
	.reg .pred 	%p<10>;
	.reg .b32 	%r<105>;
	.reg .b64 	%rd<67>;

	ld.param.u64 	%rd14, [_Z13matrixMulGmemPiS_S_i_param_0];
	ld.param.u64 	%rd15, [_Z13matrixMulGmemPiS_S_i_param_1];
	ld.param.u32 	%r29, [_Z13matrixMulGmemPiS_S_i_param_3];
	cvta.to.global.u64 	%rd1, %rd15;
	cvta.to.global.u64 	%rd2, %rd14;
	mov.u32 	%r31, %tid.x;
	mov.u32 	%r32, %ntid.x;
	mov.u32 	%r33, %ctaid.x;
	mad.lo.s32 	%r1, %r32, %r33, %r31;
	mov.u32 	%r34, %tid.y;
	mov.u32 	%r35, %ntid.y;
	mov.u32 	%r36, %ctaid.y;
	mad.lo.s32 	%r37, %r35, %r36, %r34;
	mul.lo.s32 	%r2, %r29, %r37;
	setp.lt.s32 	%p1, %r29, 1;
	mov.b32 	%r104, 0;
	@%p1 bra 	$L__BB0_12;
	and.b32  	%r3, %r29, 7;
	setp.lt.u32 	%p2, %r29, 8;
	mov.b32 	%r99, 0;
	mov.u32 	%r104, %r99;
	@%p2 bra 	$L__BB0_4;
	and.b32  	%r99, %r29, 2147483640;
	neg.s32 	%r93, %r99;
	mul.wide.u32 	%rd16, %r29, 4;
	add.s64 	%rd3, %rd1, %rd16;
	shl.b32 	%r6, %r29, 3;
	mul.wide.u32 	%rd17, %r29, 8;
	add.s64 	%rd4, %rd1, %rd17;
	mul.wide.u32 	%rd18, %r29, 12;
	add.s64 	%rd5, %rd1, %rd18;
	mul.wide.u32 	%rd19, %r29, 16;
	add.s64 	%rd6, %rd1, %rd19;
	mul.wide.u32 	%rd20, %r29, 20;
	add.s64 	%rd7, %rd1, %rd20;
	mul.wide.u32 	%rd21, %r29, 24;
	add.s64 	%rd8, %rd1, %rd21;
	mul.wide.u32 	%rd22, %r29, 28;
	add.s64 	%rd9, %rd1, %rd22;
	mul.wide.u32 	%rd23, %r2, 4;
	add.s64 	%rd24, %rd23, %rd2;
	add.s64 	%rd66, %rd24, 16;
	mov.b32 	%r104, 0;
	mov.u32 	%r92, %r1;
$L__BB0_3:
	.pragma "nounroll";
	mul.wide.s32 	%rd25, %r92, 4;
	add.s64 	%rd26, %rd3, %rd25;
	add.s64 	%rd27, %rd4, %rd25;
	add.s64 	%rd28, %rd5, %rd25;
	add.s64 	%rd29, %rd6, %rd25;
	add.s64 	%rd30, %rd7, %rd25;
	add.s64 	%rd31, %rd8, %rd25;
	add.s64 	%rd32, %rd9, %rd25;
	add.s64 	%rd33, %rd1, %rd25;
	ld.global.u32 	%r41, [%rd66+-16];
	ld.global.u32 	%r42, [%rd33];
	mad.lo.s32 	%r43, %r42, %r41, %r104;
	ld.global.u32 	%r44, [%rd66+-12];
	ld.global.u32 	%r45, [%rd26];
	mad.lo.s32 	%r46, %r45, %r44, %r43;
	ld.global.u32 	%r47, [%rd66+-8];
	ld.global.u32 	%r48, [%rd27];
	mad.lo.s32 	%r49, %r48, %r47, %r46;
	ld.global.u32 	%r50, [%rd66+-4];
	ld.global.u32 	%r51, [%rd28];
	mad.lo.s32 	%r52, %r51, %r50, %r49;
	ld.global.u32 	%r53, [%rd66];
	ld.global.u32 	%r54, [%rd29];
	mad.lo.s32 	%r55, %r54, %r53, %r52;
	ld.global.u32 	%r56, [%rd66+4];
	ld.global.u32 	%r57, [%rd30];
	mad.lo.s32 	%r58, %r57, %r56, %r55;
	ld.global.u32 	%r59, [%rd66+8];
	ld.global.u32 	%r60, [%rd31];
	mad.lo.s32 	%r61, %r60, %r59, %r58;
	ld.global.u32 	%r62, [%rd66+12];
	ld.global.u32 	%r63, [%rd32];
	mad.lo.s32 	%r104, %r63, %r62, %r61;
	add.s32 	%r93, %r93, 8;
	add.s32 	%r92, %r92, %r6;
	add.s64 	%rd66, %rd66, 32;
	setp.ne.s32 	%p3, %r93, 0;
	@%p3 bra 	$L__BB0_3;
$L__BB0_4:
	setp.eq.s32 	%p4, %r3, 0;
	@%p4 bra 	$L__BB0_12;
	and.b32  	%r16, %r29, 3;
	setp.lt.u32 	%p5, %r3, 4;
	@%p5 bra 	$L__BB0_7;
	add.s32 	%r65, %r99, %r2;
	mul.wide.u32 	%rd34, %r65, 4;
	add.s64 	%rd35, %rd2, %rd34;
	ld.global.u32 	%r66, [%rd35];
	mad.lo.s32 	%r67, %r99, %r29, %r1;
	mul.wide.s32 	%rd36, %r67, 4;
	add.s64 	%rd37, %rd1, %rd36;
	ld.global.u32 	%r68, [%rd37];
	mad.lo.s32 	%r69, %r68, %r66, %r104;
	cvt.u64.u32 	%rd38, %r2;
	cvt.u64.u32 	%rd39, %r99;
	add.s64 	%rd40, %rd39, %rd38;
	shl.b64 	%rd41, %rd40, 2;
	add.s64 	%rd42, %rd2, %rd41;
	ld.global.u32 	%r70, [%rd42+4];
	mul.wide.u32 	%rd43, %r29, 4;
	add.s64 	%rd44, %rd37, %rd43;
	ld.global.u32 	%r71, [%rd44];
	mad.lo.s32 	%r72, %r71, %r70, %r69;
	ld.global.u32 	%r73, [%rd42+8];
	add.s64 	%rd45, %rd44, %rd43;
	ld.global.u32 	%r74, [%rd45];
	mad.lo.s32 	%r75, %r74, %r73, %r72;
	ld.global.u32 	%r76, [%rd42+12];
	add.s64 	%rd46, %rd45, %rd43;
	ld.global.u32 	%r77, [%rd46];
	mad.lo.s32 	%r104, %r77, %r76, %r75;
	add.s32 	%r99, %r99, 4;
$L__BB0_7:
	setp.eq.s32 	%p6, %r16, 0;
	@%p6 bra 	$L__BB0_12;
	setp.eq.s32 	%p7, %r16, 1;
	@%p7 bra 	$L__BB0_10;
	add.s32 	%r79, %r99, %r2;
	mul.wide.u32 	%rd47, %r79, 4;
	add.s64 	%rd48, %rd2, %rd47;
	ld.global.u32 	%r80, [%rd48];
	mad.lo.s32 	%r81, %r99, %r29, %r1;
	mul.wide.s32 	%rd49, %r81, 4;
	add.s64 	%rd50, %rd1, %rd49;
	ld.global.u32 	%r82, [%rd50];
	mad.lo.s32 	%r83, %r82, %r80, %r104;
	cvt.u64.u32 	%rd51, %r2;
	cvt.u64.u32 	%rd52, %r99;
	add.s64 	%rd53, %rd52, %rd51;
	shl.b64 	%rd54, %rd53, 2;
	add.s64 	%rd55, %rd2, %rd54;
	ld.global.u32 	%r84, [%rd55+4];
	mul.wide.u32 	%rd56, %r29, 4;
	add.s64 	%rd57, %rd50, %rd56;
	ld.global.u32 	%r85, [%rd57];
	mad.lo.s32 	%r104, %r85, %r84, %r83;
	add.s32 	%r99, %r99, 2;
$L__BB0_10:
	and.b32  	%r86, %r29, 1;
	setp.eq.b32 	%p8, %r86, 1;
	not.pred 	%p9, %p8;
	@%p9 bra 	$L__BB0_12;
	add.s32 	%r87, %r99, %r2;
	mul.wide.u32 	%rd58, %r87, 4;
	add.s64 	%rd59, %rd2, %rd58;
	ld.global.u32 	%r88, [%rd59];
	mad.lo.s32 	%r89, %r99, %r29, %r1;
	mul.wide.s32 	%rd60, %r89, 4;
	add.s64 	%rd61, %rd1, %rd60;
	ld.global.u32 	%r90, [%rd61];
	mad.lo.s32 	%r104, %r90, %r88, %r104;
$L__BB0_12:
	ld.param.u64 	%rd65, [_Z13matrixMulGmemPiS_S_i_param_2];
	cvta.to.global.u64 	%rd62, %rd65;
	add.s32 	%r91, %r2, %r1;
	mul.wide.s32 	%rd63, %r91, 4;
	add.s64 	%rd64, %rd62, %rd63;
	st.global.u32 	[%rd64], %r104;
	ret;

}


// ===== COMPILED SASS (sm_100) =====

	.target	sm_100

	.elftype	@"ET_EXEC"


//--------------------- .note.nv.tkinfo           --------------------------
	.section	.note.nv.tkinfo,"",@"SHT_NOTE"
	.sectionflags	@"SHF_NOTE_NV_TKINFO"
	.tkinfo
        /*0018*/ 	.word	0x00000002
        /*0030*/ 	.string	""
        /*0030*/ 	.string	"ptxas"
        /*0030*/ 	.string	"Cuda compilation tools, release 13.0, V13.0.88"
        /*0030*/ 	.string	"Build cuda_13.0.r13.0/compiler.36424714_0"
        /*0030*/ 	.string	"-arch sm_100 -m 64 "



//--------------------- .note.nv.cuinfo           --------------------------
	.section	.note.nv.cuinfo,"",@"SHT_NOTE"
	.sectionflags	@"SHF_NOTE_NV_CUINFO"
        /*0018*/ 	.short	0x0002
        /*001a*/ 	.short	0x0064
        /*001c*/ 	.short	0x0082
	.zero		2


//--------------------- .nv.info                  --------------------------
	.section	.nv.info,"",@"SHT_CUDA_INFO"
	.align	4


	//----- nvinfo : EIATTR_REGCOUNT
	.align		4
        /*0000*/ 	.byte	0x04, 0x2f
        /*0002*/ 	.short	(.L_1 - .L_0)
	.align		4
.L_0:
        /*0004*/ 	.word	index@(_Z13matrixMulGmemPiS_S_i)
        /*0008*/ 	.word	0x0000001e


	//----- nvinfo : EIATTR_FRAME_SIZE
	.align		4
.L_1:
        /*000c*/ 	.byte	0x04, 0x11
        /*000e*/ 	.short	(.L_3 - .L_2)
	.align		4
.L_2:
        /*0010*/ 	.word	index@(_Z13matrixMulGmemPiS_S_i)
        /*0014*/ 	.word	0x00000000


	//----- nvinfo : EIATTR_MIN_STACK_SIZE
	.align		4
.L_3:
        /*0018*/ 	.byte	0x04, 0x12
        /*001a*/ 	.short	(.L_5 - .L_4)
	.align		4
.L_4:
        /*001c*/ 	.word	index@(_Z13matrixMulGmemPiS_S_i)
        /*0020*/ 	.word	0x00000000
.L_5:


//--------------------- .nv.compat                --------------------------
	.section	.nv.compat,"",@"SHT_CUDA_COMPAT_INFO"
	.align	4
        /*0000*/ 	.byte	0x02, 0x09, 0x00, 0x00, 0x02, 0x02, 0x01, 0x00, 0x02, 0x05, 0x05, 0x00, 0x03, 0x07, 0x01, 0x01
        /*0010*/ 	.byte	0x02, 0x03, 0x00, 0x00, 0x02, 0x06, 0x01, 0x00, 0x04, 0x0b, 0x08, 0x00, 0x09, 0x00, 0x00, 0x00
        /*0020*/ 	.byte	0x00, 0x00, 0x00, 0x00


//--------------------- .nv.info._Z13matrixMulGmemPiS_S_i --------------------------
	.section	.nv.info._Z13matrixMulGmemPiS_S_i,"",@"SHT_CUDA_INFO"
	.sectionflags	@""
	.align	4


	//----- nvinfo : EIATTR_CUDA_API_VERSION
	.align		4
        /*0000*/ 	.byte	0x04, 0x37
        /*0002*/ 	.short	(.L_7 - .L_6)
.L_6:
        /*0004*/ 	.word	0x00000082


	//----- nvinfo : EIATTR_KPARAM_INFO
	.align		4
.L_7:
        /*0008*/ 	.byte	0x04, 0x17
        /*000a*/ 	.short	(.L_9 - .L_8)
.L_8:
        /*000c*/ 	.word	0x00000000
        /*0010*/ 	.short	0x0003
        /*0012*/ 	.short	0x0018
        /*0014*/ 	.byte	0x00, 0xf0, 0x11, 0x00


	//----- nvinfo : EIATTR_KPARAM_INFO
	.align		4
.L_9:
        /*0018*/ 	.byte	0x04, 0x17
        /*001a*/ 	.short	(.L_11 - .L_10)
.L_10:
        /*001c*/ 	.word	0x00000000
        /*0020*/ 	.short	0x0002
        /*0022*/ 	.short	0x0010
        /*0024*/ 	.byte	0x00, 0xf5, 0x21, 0x00


	//----- nvinfo : EIATTR_KPARAM_INFO
	.align		4
.L_11:
        /*0028*/ 	.byte	0x04, 0x17
        /*002a*/ 	.short	(.L_13 - .L_12)
.L_12:
        /*002c*/ 	.word	0x00000000
        /*0030*/ 	.short	0x0001
        /*0032*/ 	.short	0x0008
        /*0034*/ 	.byte	0x00, 0xf5, 0x21, 0x00


	//----- nvinfo : EIATTR_KPARAM_INFO
	.align		4
.L_13:
        /*0038*/ 	.byte	0x04, 0x17
        /*003a*/ 	.short	(.L_15 - .L_14)
.L_14:
        /*003c*/ 	.word	0x00000000
        /*0040*/ 	.short	0x0000
        /*0042*/ 	.short	0x0000
        /*0044*/ 	.byte	0x00, 0xf5, 0x21, 0x00


	//----- nvinfo : EIATTR_SPARSE_MMA_MASK
	.align		4
.L_15:
        /*0048*/ 	.byte	0x03, 0x50
        /*004a*/ 	.short	0x0000


	//----- nvinfo : EIATTR_MAXREG_COUNT
	.align		4
        /*004c*/ 	.byte	0x03, 0x1b
        /*004e*/ 	.short	0x00ff


	//----- nvinfo : EIATTR_MERCURY_ISA_VERSION
	.align		4
        /*0050*/ 	.byte	0x03, 0x5f
        /*0052*/ 	.short	0x0101


	//----- nvinfo : EIATTR_VRC_CTA_INIT_COUNT
	.align		4
        /*0054*/ 	.byte	0x02, 0x4a
	.zero		1
	.zero		1


	//----- nvinfo : EIATTR_EXIT_INSTR_OFFSETS
	.align		4
        /*0058*/ 	.byte	0x04, 0x1c
        /*005a*/ 	.short	(.L_17 - .L_16)


	//   ....[0]....
.L_16:
        /*005c*/ 	.word	0x00000a90


	//----- nvinfo : EIATTR_CBANK_PARAM_SIZE
	.align		4
.L_17:
        /*0060*/ 	.byte	0x03, 0x19
        /*0062*/ 	.short	0x001c


	//----- nvinfo : EIATTR_PARAM_CBANK
	.align		4
        /*0064*/ 	.byte	0x04, 0x0a
        /*0066*/ 	.short	(.L_19 - .L_18)
	.align		4
.L_18:
        /*0068*/ 	.word	index@(.nv.constant0._Z13matrixMulGmemPiS_S_i)
        /*006c*/ 	.short	0x0380
        /*006e*/ 	.short	0x001c


	//----- nvinfo : EIATTR_SW_WAR
	.align		4
.L_19:
        /*0070*/ 	.byte	0x04, 0x36
        /*0072*/ 	.short	(.L_21 - .L_20)
.L_20:
        /*0074*/ 	.word	0x00000008
.L_21:


//--------------------- .nv.callgraph             --------------------------
	.section	.nv.callgraph,"",@"SHT_CUDA_CALLGRAPH"
	.align	4
	.sectionentsize	8
	.align		4
        /*0000*/ 	.word	0x00000000
	.align		4
        /*0004*/ 	.word	0xffffffff
	.align		4
        /*0008*/ 	.word	0x00000000
	.align		4
        /*000c*/ 	.word	0xfffffffe
	.align		4
        /*0010*/ 	.word	0x00000000
	.align		4
        /*0014*/ 	.word	0xfffffffd
	.align		4
        /*0018*/ 	.word	0x00000000
	.align		4
        /*001c*/ 	.word	0xfffffffc


//--------------------- .text._Z13matrixMulGmemPiS_S_i --------------------------
	.section	.text._Z13matrixMulGmemPiS_S_i,"ax",@progbits
	.align	128
        .global         _Z13matrixMulGmemPiS_S_i
        .type           _Z13matrixMulGmemPiS_S_i,@function
        .size           _Z13matrixMulGmemPiS_S_i,(.L_x_5 - _Z13matrixMulGmemPiS_S_i)
        .other          _Z13matrixMulGmemPiS_S_i,@"STO_CUDA_ENTRY STV_DEFAULT"
_Z13matrixMulGmemPiS_S_i:
.text._Z13matrixMulGmemPiS_S_i:
[----:B------:R-:W-:Y:S01]  /*0000*/  LDC R1, c[0x0][0x37c] ;  /* 0x0000df00ff017b82 */ /* 0x000fe20000000800 */
[----:B------:R-:W0:Y:S01]  /*0010*/  S2R R13, SR_TID.Y ;  /* 0x00000000000d7919 */ /* 0x000e220000002200 */
[----:B------:R-:W1:Y:S01]  /*0020*/  LDCU UR20, c[0x0][0x398] ;  /* 0x00007300ff1477ac */ /* 0x000e620008000800 */
[----:B------:R-:W-:Y:S01]  /*0030*/  HFMA2 R12, -RZ, RZ, 0, 0 ;  /* 0x00000000ff0c7431 */ /* 0x000fe200000001ff */
[----:B------:R-:W0:Y:S01]  /*0040*/  S2R R2, SR_CTAID.Y ;  /* 0x0000000000027919 */ /* 0x000e220000002600 */
[----:B------:R-:W2:Y:S01]  /*0050*/  LDCU UR4, c[0x0][0x360] ;  /* 0x00006c00ff0477ac */ /* 0x000ea20008000800 */
[----:B------:R-:W2:Y:S01]  /*0060*/  S2R R0, SR_TID.X ;  /* 0x0000000000007919 */ /* 0x000ea20000002100 */
[----:B------:R-:W0:Y:S01]  /*0070*/  LDCU UR5, c[0x0][0x364] ;  /* 0x00006c80ff0577ac */ /* 0x000e220008000800 */
[----:B------:R-:W2:Y:S01]  /*0080*/  S2R R3, SR_CTAID.X ;  /* 0x0000000000037919 */ /* 0x000ea20000002500 */
[----:B------:R-:W3:Y:S01]  /*0090*/  LDCU.64 UR18, c[0x0][0x358] ;  /* 0x00006b00ff1277ac */ /* 0x000ee20008000a00 */
[----:B-1----:R-:W-:Y:S01]  /*00a0*/  UISETP.GE.AND UP0, UPT, UR20, 0x1, UPT ;  /* 0x000000011400788c */ /* 0x002fe2000bf06270 */
[----:B0-----:R-:W-:-:S04]  /*00b0*/  IMAD R13, R2, UR5, R13 ;  /* 0x00000005020d7c24 */ /* 0x001fc8000f8e020d */
[----:B------:R-:W-:Y:S02]  /*00c0*/  IMAD R13, R13, UR20, RZ ;  /* 0x000000140d0d7c24 */ /* 0x000fe4000f8e02ff */
[----:B--2---:R-:W-:Y:S02]  /*00d0*/  IMAD R0, R3, UR4, R0 ;  /* 0x0000000403007c24 */ /* 0x004fe4000f8e0200 */
[----:B---3--:R-:W-:Y:S05]  /*00e0*/  BRA.U !UP0, `(.L_x_0) ;  /* 0x0000000908587547 */ /* 0x008fea000b800000 */
[----:B------:R-:W-:Y:S01]  /*00f0*/  UISETP.GE.U32.AND UP1, UPT, UR20, 0x8, UPT ;  /* 0x000000081400788c */ /* 0x000fe2000bf26070 */
[----:B------:R-:W-:Y:S01]  /*0100*/  MOV R12, RZ ;  /* 0x000000ff000c7202 */ /* 0x000fe20000000f00 */
[----:B------:R-:W-:Y:S01]  /*0110*/  ULOP3.LUT UR21, UR20, 0x7, URZ, 0xc0, !UPT ;  /* 0x0000000714157892 */ /* 0x000fe2000f8ec0ff */
[----:B------:R-:W-:-:S03]  /*0120*/  UMOV UR4, URZ ;  /* 0x000000ff00047c82 */ /* 0x000fc60008000000 */
[----:B------:R-:W-:-:S03]  /*0130*/  UISETP.NE.AND UP0, UPT, UR21, URZ, UPT ;  /* 0x000000ff1500728c */ /* 0x000fc6000bf05270 */
[----:B------:R-:W-:Y:S08]  /*0140*/  BRA.U !UP1, `(.L_x_1) ;  /* 0x0000000509047547 */ /* 0x000ff0000b800000 */
[----:B------:R-:W0:Y:S01]  /*0150*/  LDCU.128 UR24, c[0x0][0x380] ;  /* 0x00007000ff1877ac */ /* 0x000e220008000c00 */
[----:B------:R-:W-:Y:S02]  /*0160*/  MOV R12, RZ ;  /* 0x000000ff000c7202 */ /* 0x000fe40000000f00 */
[----:B------:R-:W-:Y:S01]  /*0170*/  MOV R14, R0 ;  /* 0x00000000000e7202 */ /* 0x000fe20000000f00 */
[----:B------:R-:W-:-:S04]  /*0180*/  ULOP3.LUT UR4, UR20, 0x7ffffff8, URZ, 0xc0, !UPT ;  /* 0x7ffffff814047892 */ /* 0x000fc8000f8ec0ff */
[----:B------:R-:W-:Y:S01]  /*0190*/  UIADD3 UR5, UPT, UPT, -UR4, URZ, URZ ;  /* 0x000000ff04057290 */ /* 0x000fe2000fffe1ff */
[----:B0-----:R-:W-:Y:S01]  /*01a0*/  MOV R2, UR24 ;  /* 0x0000001800027c02 */ /* 0x001fe20008000f00 */
[----:B------:R-:W-:Y:S01]  /*01b0*/  UIMAD.WIDE.U32 UR6, UR20, 0x8, UR26 ;  /* 0x00000008140678a5 */ /* 0x000fe2000f8e001a */
[----:B------:R-:W-:Y:S01]  /*01c0*/  MOV R3, UR25 ;  /* 0x0000001900037c02 */ /* 0x000fe20008000f00 */
[----:B------:R-:W-:Y:S02]  /*01d0*/  UIMAD.WIDE.U32 UR8, UR20, 0xc, UR26 ;  /* 0x0000000c140878a5 */ /* 0x000fe4000f8e001a */
[----:B------:R-:W-:Y:S01]  /*01e0*/  UIMAD.WIDE.U32 UR10, UR20, 0x10, UR26 ;  /* 0x00000010140a78a5 */ /* 0x000fe2000f8e001a */
[----:B------:R-:W-:Y:S01]  /*01f0*/  IMAD.WIDE.U32 R2, R13, 0x4, R2 ;  /* 0x000000040d027825 */ /* 0x000fe200078e0002 */
[----:B------:R-:W-:Y:S02]  /*0200*/  UIMAD.WIDE.U32 UR12, UR20, 0x14, UR26 ;  /* 0x00000014140c78a5 */ /* 0x000fe4000f8e001a */
[----:B------:R-:W-:Y:S01]  /*0210*/  UIMAD.WIDE.U32 UR14, UR20, 0x18, UR26 ;  /* 0x00000018140e78a5 */ /* 0x000fe2000f8e001a */
[----:B------:R-:W-:Y:S01]  /*0220*/  IADD3 R2, P0, PT, R2, 0x10, RZ ;  /* 0x0000001002027810 */ /* 0x000fe20007f1e0ff */
[----:B------:R-:W-:-:S03]  /*0230*/  UIMAD.WIDE.U32 UR16, UR20, 0x1c, UR26 ;  /* 0x0000001c141078a5 */ /* 0x000fc6000f8e001a */
[----:B------:R-:W-:-:S09]  /*0240*/  IADD3.X R3, PT, PT, RZ, R3, RZ, P0, !PT ;  /* 0x00000003ff037210 */ /* 0x000fd200007fe4ff */
.L_x_2:
[----:B------:R-:W-:Y:S01]  /*0250*/  HFMA2 R23, -RZ, RZ, 0, 2.384185791015625e-07 ;  /* 0x00000004ff177431 */ /* 0x000fe200000001ff */
[----:B------:R-:W-:Y:S01]  /*0260*/  UIMAD.WIDE.U32 UR22, UR20, 0x4, UR26 ;  /* 0x00000004141678a5 */ /* 0x000fe2000f8e001a */
[----:B------:R-:W-:Y:S01]  /*0270*/  HFMA2 R11, -RZ, RZ, 0, 2.384185791015625e-07 ;  /* 0x00000004ff0b7431 */ /* 0x000fe200000001ff */
[----:B------:R-:W-:Y:S01]  /*0280*/  MOV R25, 0x4 ;  /* 0x0000000400197802 */ /* 0x000fe20000000f00 */
[----:B------:R-:W2:Y:S03]  /*0290*/  LDG.E R21, desc[UR18][R2.64+-0x10] ;  /* 0xfffff01202157981 */ /* 0x000ea6000c1e1900 */
[----:B------:R-:W-:Y:S01]  /*02a0*/  MOV R8, UR22 ;  /* 0x0000001600087c02 */ /* 0x000fe20008000f00 */
[----:B------:R-:W-:Y:S01]  /*02b0*/  IMAD.U32 R9, RZ, RZ, UR23 ;  /* 0x00000017ff097e24 */ /* 0x000fe2000f8e00ff */
[----:B------:R-:W3:Y:S01]  /*02c0*/  LDG.E R19, desc[UR18][R2.64+-0xc] ;  /* 0xfffff41202137981 */ /* 0x000ee2000c1e1900 */
[----:B------:R-:W-:-:S04]  /*02d0*/  IMAD.WIDE R22, R14, R23, UR26 ;  /* 0x0000001a0e167e25 */ /* 0x000fc8000f8e0217 */
[----:B------:R-:W-:Y:S01]  /*02e0*/  HFMA2 R7, -RZ, RZ, 0, 2.384185791015625e-07 ;  /* 0x00000004ff077431 */ /* 0x000fe200000001ff */
[----:B------:R-:W-:Y:S01]  /*02f0*/  MOV R5, 0x4 ;  /* 0x0000000400057802 */ /* 0x000fe20000000f00 */
[----:B------:R-:W4:Y:S01]  /*0300*/  LDG.E R17, desc[UR18][R2.64+-0x8] ;  /* 0xfffff81202117981 */ /* 0x000f22000c1e1900 */
[----:B------:R-:W-:-:S03]  /*0310*/  IMAD.WIDE R8, R14, 0x4, R8 ;  /* 0x000000040e087825 */ /* 0x000fc600078e0208 */
[----:B------:R-:W2:Y:S01]  /*0320*/  LDG.E R22, desc[UR18][R22.64] ;  /* 0x0000001216167981 */ /* 0x000ea2000c1e1900 */
[----:B------:R-:W-:-:S03]  /*0330*/  IMAD.WIDE R24, R14, R25, UR6 ;  /* 0x000000060e187e25 */ /* 0x000fc6000f8e0219 */
[----:B------:R0:W3:Y:S01]  /*0340*/  LDG.E R20, desc[UR18][R8.64] ;  /* 0x0000001208147981 */ /* 0x0000e2000c1e1900 */
[----:B------:R-:W-:-:S03]  /*0350*/  IMAD.WIDE R10, R14, R11, UR8 ;  /* 0x000000080e0a7e25 */ /* 0x000fc6000f8e020b */
[----:B------:R-:W4:Y:S01]  /*0360*/  LDG.E R18, desc[UR18][R24.64] ;  /* 0x0000001218127981 */ /* 0x000f22000c1e1900 */
[----:B------:R-:W-:-:S04]  /*0370*/  IMAD.WIDE R4, R14, R5, UR10 ;  /* 0x0000000a0e047e25 */ /* 0x000fc8000f8e0205 */
[----:B------:R-:W-:Y:S01]  /*0380*/  HFMA2 R27, -RZ, RZ, 0, 2.384185791015625e-07 ;  /* 0x00000004ff1b7431 */ /* 0x000fe200000001ff */
[----:B------:R1:W5:Y:S01]  /*0390*/  LDG.E R16, desc[UR18][R10.64] ;  /* 0x000000120a107981 */ /* 0x000362000c1e1900 */
[C---:B------:R-:W-:Y:S01]  /*03a0*/  IMAD.WIDE R6, R14.reuse, R7, UR12 ;  /* 0x0000000c0e067e25 */ /* 0x040fe2000f8e0207 */
[----:B0-----:R-:W-:Y:S02]  /*03b0*/  MOV R9, 0x4 ;  /* 0x0000000400097802 */ /* 0x001fe40000000f00 */
[----:B------:R-:W5:Y:S04]  /*03c0*/  LDG.E R15, desc[UR18][R2.64+-0x4] ;  /* 0xfffffc12020f7981 */ /* 0x000f68000c1e1900 */
[----:B------:R0:W5:Y:S01]  /*03d0*/  LDG.E R4, desc[UR18][R4.64] ;  /* 0x0000001204047981 */ /* 0x000162000c1e1900 */
[----:B------:R-:W-:-:S03]  /*03e0*/  IMAD.WIDE R8, R14, R9, UR14 ;  /* 0x0000000e0e087e25 */ /* 0x000fc6000f8e0209 */
[----:B------:R-:W5:Y:S01]  /*03f0*/  LDG.E R23, desc[UR18][R2.64] ;  /* 0x0000001202177981 */ /* 0x000f62000c1e1900 */
[----:B-1----:R-:W-:-:S03]  /*0400*/  IMAD.WIDE R10, R14, R27, UR16 ;  /* 0x000000100e0a7e25 */ /* 0x002fc6000f8e021b */
[----:B------:R-:W5:Y:S04]  /*0410*/  LDG.E R7, desc[UR18][R6.64] ;  /* 0x0000001206077981 */ /* 0x000f68000c1e1900 */
[----:B------:R-:W5:Y:S04]  /*0420*/  LDG.E R24, desc[UR18][R2.64+0x4] ;  /* 0x0000041202187981 */ /* 0x000f68000c1e1900 */
[----:B------:R-:W5:Y:S04]  /*0430*/  LDG.E R8, desc[UR18][R8.64] ;  /* 0x0000001208087981 */ /* 0x000f68000c1e1900 */
[----:B------:R-:W5:Y:S04]  /*0440*/  LDG.E R25, desc[UR18][R2.64+0x8] ;  /* 0x0000081202197981 */ /* 0x000f68000c1e1900 */
[----:B------:R-:W5:Y:S04]  /*0450*/  LDG.E R10, desc[UR18][R10.64] ;  /* 0x000000120a0a7981 */ /* 0x000f68000c1e1900 */
[----:B------:R1:W5:Y:S01]  /*0460*/  LDG.E R27, desc[UR18][R2.64+0xc] ;  /* 0x00000c12021b7981 */ /* 0x000362000c1e1900 */
[----:B------:R-:W-:-:S04]  /*0470*/  UIADD3 UR5, UPT, UPT, UR5, 0x8, URZ ;  /* 0x0000000805057890 */ /* 0x000fc8000fffe0ff */
[----:B------:R-:W-:Y:S01]  /*0480*/  UISETP.NE.AND UP1, UPT, UR5, URZ, UPT ;  /* 0x000000ff0500728c */ /* 0x000fe2000bf25270 */
[----:B0-----:R-:W-:Y:S01]  /*0490*/  IMAD.U32 R5, RZ, RZ, UR20 ;  /* 0x00000014ff057e24 */ /* 0x001fe2000f8e00ff */
[----:B-1----:R-:W-:-:S04]  /*04a0*/  IADD3 R2, P0, PT, R2, 0x20, RZ ;  /* 0x0000002002027810 */ /* 0x002fc80007f1e0ff */
[----:B------:R-:W-:Y:S02]  /*04b0*/  LEA R14, R5, R14, 0x3 ;  /* 0x0000000e050e7211 */ /* 0x000fe400078e18ff */
[----:B------:R-:W-:Y:S01]  /*04c0*/  IADD3.X R3, PT, PT, RZ, R3, RZ, P0, !PT ;  /* 0x00000003ff037210 */ /* 0x000fe200007fe4ff */
[----:B--2---:R-:W-:-:S04]  /*04d0*/  IMAD R21, R21, R22, R12 ;  /* 0x0000001615157224 */ /* 0x004fc800078e020c */
[----:B---3--:R-:W-:-:S04]  /*04e0*/  IMAD R19, R19, R20, R21 ;  /* 0x0000001413137224 */ /* 0x008fc800078e0215 */
[----:B----4-:R-:W-:-:S04]  /*04f0*/  IMAD R17, R17, R18, R19 ;  /* 0x0000001211117224 */ /* 0x010fc800078e0213 */
[----:B-----5:R-:W-:-:S04]  /*0500*/  IMAD R15, R15, R16, R17 ;  /* 0x000000100f0f7224 */ /* 0x020fc800078e0211 */
[----:B------:R-:W-:-:S04]  /*0510*/  IMAD R4, R23, R4, R15 ;  /* 0x0000000417047224 */ /* 0x000fc800078e020f */
[----:B------:R-:W-:-:S04]  /*0520*/  IMAD R4, R24, R7, R4 ;  /* 0x0000000718047224 */ /* 0x000fc800078e0204 */
[----:B------:R-:W-:-:S04]  /*0530*/  IMAD R4, R25, R8, R4 ;  /* 0x0000000819047224 */ /* 0x000fc800078e0204 */
[----:B------:R-:W-:Y:S01]  /*0540*/  IMAD R12, R27, R10, R4 ;  /* 0x0000000a1b0c7224 */ /* 0x000fe200078e0204 */
[----:B------:R-:W-:Y:S06]  /*0550*/  BRA.U UP1, `(.L_x_2) ;  /* 0xfffffffd013c7547 */ /* 0x000fec000b83ffff */
.L_x_1:
[----:B------:R-:W-:Y:S05]  /*0560*/  BRA.U !UP0, `(.L_x_0) ;  /* 0x0000000508387547 */ /* 0x000fea000b800000 */
[----:B------:R-:W-:Y:S02]  /*0570*/  UISETP.GE.U32.AND UP0, UPT, UR21, 0x4, UPT ;  /* 0x000000041500788c */ /* 0x000fe4000bf06070 */
[----:B------:R-:W-:-:S04]  /*0580*/  ULOP3.LUT UR5, UR20, 0x3, URZ, 0xc0, !UPT ;  /* 0x0000000314057892 */ /* 0x000fc8000f8ec0ff */
[----:B------:R-:W-:-:S03]  /*0590*/  UISETP.NE.AND UP1, UPT, UR5, URZ, UPT ;  /* 0x000000ff0500728c */ /* 0x000fc6000bf25270 */
[----:B------:R-:W-:Y:S08]  /*05a0*/  BRA.U !UP0, `(.L_x_3) ;  /* 0x00000001087c7547 */ /* 0x000ff0000b800000 */
[----:B------:R-:W0:Y:S01]  /*05b0*/  LDC.64 R6, c[0x0][0x388] ;  /* 0x0000e200ff067b82 */ /* 0x000e220000000a00 */
[----:B------:R-:W1:Y:S01]  /*05c0*/  LDCU.64 UR6, c[0x0][0x380] ;  /* 0x00007000ff0677ac */ /* 0x000e620008000a00 */
[----:B------:R-:W-:Y:S02]  /*05d0*/  MOV R9, UR4 ;  /* 0x0000000400097c02 */ /* 0x000fe40008000f00 */
[C---:B------:R-:W-:Y:S02]  /*05e0*/  IADD3 R3, PT, PT, R13.reuse, UR4, RZ ;  /* 0x000000040d037c10 */ /* 0x040fe4000fffe0ff */
[----:B------:R-:W-:Y:S01]  /*05f0*/  IADD3 R10, P0, PT, R13, UR4, RZ ;  /* 0x000000040d0a7c10 */ /* 0x000fe2000ff1e0ff */
[----:B------:R-:W-:Y:S01]  /*0600*/  IMAD R9, R9, UR20, R0 ;  /* 0x0000001409097c24 */ /* 0x000fe2000f8e0200 */
[----:B------:R-:W2:Y:S01]  /*0610*/  LDC.64 R4, c[0x0][0x380] ;  /* 0x0000e000ff047b82 */ /* 0x000ea20000000a00 */
[----:B------:R-:W-:Y:S01]  /*0620*/  MOV R11, UR20 ;  /* 0x00000014000b7c02 */ /* 0x000fe20008000f00 */
[----:B------:R-:W-:-:S02]  /*0630*/  IMAD.U32 R15, RZ, RZ, UR20 ;  /* 0x00000014ff0f7e24 */ /* 0x000fc4000f8e00ff */
[----:B0-----:R-:W-:Y:S01]  /*0640*/  IMAD.WIDE R6, R9, 0x4, R6 ;  /* 0x0000000409067825 */ /* 0x001fe200078e0206 */
[----:B------:R-:W-:-:S05]  /*0650*/  MOV R9, UR20 ;  /* 0x0000001400097c02 */ /* 0x000fca0008000f00 */
[----:B------:R-:W-:Y:S02]  /*0660*/  IMAD.WIDE.U32 R8, R9, 0x4, R6 ;  /* 0x0000000409087825 */ /* 0x000fe400078e0006 */
[----:B------:R-:W3:Y:S02]  /*0670*/  LDG.E R6, desc[UR18][R6.64] ;  /* 0x0000001206067981 */ /* 0x000ee4000c1e1900 */
[----:B--2---:R-:W-:Y:S01]  /*0680*/  IMAD.WIDE.U32 R4, R3, 0x4, R4 ;  /* 0x0000000403047825 */ /* 0x004fe200078e0004 */
[----:B------:R-:W-:Y:S01]  /*0690*/  IADD3.X R3, PT, PT, RZ, RZ, RZ, P0, !PT ;  /* 0x000000ffff037210 */ /* 0x000fe200007fe4ff */
[----:B------:R-:W2:Y:S01]  /*06a0*/  LDG.E R17, desc[UR18][R8.64] ;  /* 0x0000001208117981 */ /* 0x000ea2000c1e1900 */
[----:B-1----:R-:W-:-:S03]  /*06b0*/  LEA R2, P0, R10, UR6, 0x2 ;  /* 0x000000060a027c11 */ /* 0x002fc6000f8010ff */
[----:B------:R-:W3:Y:S01]  /*06c0*/  LDG.E R5, desc[UR18][R4.64] ;  /* 0x0000001204057981 */ /* 0x000ee2000c1e1900 */
[----:B------:R-:W-:Y:S01]  /*06d0*/  LEA.HI.X R3, R10, UR7, R3, 0x2, P0 ;  /* 0x000000070a037c11 */ /* 0x000fe200080f1403 */
[----:B------:R-:W-:-:S04]  /*06e0*/  IMAD.WIDE.U32 R10, R11, 0x4, R8 ;  /* 0x000000040b0a7825 */ /* 0x000fc800078e0008 */
[----:B------:R-:W2:Y:S01]  /*06f0*/  LDG.E R16, desc[UR18][R2.64+0x4] ;  /* 0x0000041202107981 */ /* 0x000ea2000c1e1900 */
[----:B------:R-:W-:-:S03]  /*0700*/  IMAD.WIDE.U32 R14, R15, 0x4, R10 ;  /* 0x000000040f0e7825 */ /* 0x000fc600078e000a */
[----:B------:R-:W4:Y:S04]  /*0710*/  LDG.E R19, desc[UR18][R10.64] ;  /* 0x000000120a137981 */ /* 0x000f28000c1e1900 */
[----:B------:R-:W4:Y:S04]  /*0720*/  LDG.E R18, desc[UR18][R2.64+0x8] ;  /* 0x0000081202127981 */ /* 0x000f28000c1e1900 */
[----:B------:R-:W5:Y:S04]  /*0730*/  LDG.E R20, desc[UR18][R2.64+0xc] ;  /* 0x00000c1202147981 */ /* 0x000f68000c1e1900 */
[----:B------:R-:W5:Y:S01]  /*0740*/  LDG.E R14, desc[UR18][R14.64] ;  /* 0x000000120e0e7981 */ /* 0x000f62000c1e1900 */
[----:B------:R-:W-:Y:S01]  /*0750*/  UIADD3 UR4, UPT, UPT, UR4, 0x4, URZ ;  /* 0x0000000404047890 */ /* 0x000fe2000fffe0ff */
[----:B---3--:R-:W-:-:S04]  /*0760*/  IMAD R5, R5, R6, R12 ;  /* 0x0000000605057224 */ /* 0x008fc800078e020c */
[----:B--2---:R-:W-:-:S04]  /*0770*/  IMAD R5, R16, R17, R5 ;  /* 0x0000001110057224 */ /* 0x004fc800078e0205 */
[----:B----4-:R-:W-:-:S04]  /*0780*/  IMAD R5, R18, R19, R5 ;  /* 0x0000001312057224 */ /* 0x010fc800078e0205 */
[----:B-----5:R-:W-:-:S07]  /*0790*/  IMAD R12, R20, R14, R5 ;  /* 0x0000000e140c7224 */ /* 0x020fce00078e0205 */
.L_x_3:
[----:B------:R-:W-:Y:S05]  /*07a0*/  BRA.U !UP1, `(.L_x_0) ;  /* 0x0000000109a87547 */ /* 0x000fea000b800000 */
[----:B------:R-:W-:Y:S01]  /*07b0*/  UISETP.NE.AND UP0, UPT, UR5, 0x1, UPT ;  /* 0x000000010500788c */ /* 0x000fe2000bf05270 */
[----:B------:R-:W-:Y:S01]  /*07c0*/  MOV R7, UR4 ;  /* 0x0000000400077c02 */ /* 0x000fe20008000f00 */
[----:B------:R-:W-:Y:S02]  /*07d0*/  ULOP3.LUT UR5, UR20, 0x1, URZ, 0xc0, !UPT ;  /* 0x0000000114057892 */ /* 0x000fe4000f8ec0ff */
[----:B------:R-:W-:Y:S02]  /*07e0*/  IMAD.U32 R15, RZ, RZ, UR20 ;  /* 0x00000014ff0f7e24 */ /* 0x000fe4000f8e00ff */
[----:B------:R-:W-:Y:S01]  /*07f0*/  UISETP.NE.U32.AND UP1, UPT, UR5, 0x1, UPT ;  /* 0x000000010500788c */ /* 0x000fe2000bf25070 */
[----:B------:R-:W-:-:S04]  /*0800*/  PLOP3.LUT P1, PT, PT, PT, UP0, 0x80, 0x8 ;  /* 0x000000000008781c */ /* 0x000fc80003f2f008 */
[----:B------:R-:W0:Y:S01]  /*0810*/  @UP0 LDCU.128 UR8, c[0x0][0x380] ;  /* 0x00007000ff0807ac */ /* 0x000e220008000c00 */
[----:B------:R-:W-:Y:S01]  /*0820*/  PLOP3.LUT P0, PT, PT, PT, UP1, 0x80, 0x8 ;  /* 0x000000000008781c */ /* 0x000fe20003f0f018 */
[----:B------:R-:W1:Y:S04]  /*0830*/  @UP0 LDCU.64 UR6, c[0x0][0x380] ;  /* 0x00007000ff0607ac */ /* 0x000e680008000a00 */
[----:B------:R-:W2:Y:S03]  /*0840*/  @!UP1 LDCU.128 UR12, c[0x0][0x380] ;  /* 0x00007000ff0c97ac */ /* 0x000ea60008000c00 */
[C---:B------:R-:W-:Y:S02]  /*0850*/  @P1 IADD3 R3, PT, PT, R13.reuse, UR4, RZ ;  /* 0x000000040d031c10 */ /* 0x040fe4000fffe0ff */
[----:B------:R-:W-:Y:S01]  /*0860*/  @P1 IADD3 R6, P2, PT, R13, UR4, RZ ;  /* 0x000000040d061c10 */ /* 0x000fe2000ff5e0ff */
[----:B------:R-:W-:Y:S01]  /*0870*/  @UP0 UIADD3 UR4, UPT, UPT, UR4, 0x2, URZ ;  /* 0x0000000204040890 */ /* 0x000fe2000fffe0ff */
[----:B0-----:R-:W-:-:S02]  /*0880*/  MOV R10, UR8 ;  /* 0x00000008000a7c02 */ /* 0x001fc40008000f00 */
[----:B------:R-:W-:Y:S02]  /*0890*/  MOV R11, UR9 ;  /* 0x00000009000b7c02 */ /* 0x000fe40008000f00 */
[----:B------:R-:W-:Y:S02]  /*08a0*/  MOV R4, UR10 ;  /* 0x0000000a00047c02 */ /* 0x000fe40008000f00 */
[----:B------:R-:W-:Y:S01]  /*08b0*/  MOV R5, UR11 ;  /* 0x0000000b00057c02 */ /* 0x000fe20008000f00 */
[----:B------:R-:W-:-:S04]  /*08c0*/  @P1 IMAD.WIDE.U32 R10, R3, 0x4, R10 ;  /* 0x00000004030a1825 */ /* 0x000fc800078e000a */
[----:B------:R-:W-:Y:S01]  /*08d0*/  @P1 IMAD R3, R7, UR20, R0 ;  /* 0x0000001407031c24 */ /* 0x000fe2000f8e0200 */
[----:B------:R-:W-:Y:S01]  /*08e0*/  @P1 IADD3.X R7, PT, PT, RZ, RZ, RZ, P2, !PT ;  /* 0x000000ffff071210 */ /* 0x000fe200017fe4ff */
[----:B------:R-:W3:Y:S01]  /*08f0*/  @P1 LDG.E R11, desc[UR18][R10.64] ;  /* 0x000000120a0b1981 */ /* 0x000ee2000c1e1900 */
[C---:B-1----:R-:W-:Y:S01]  /*0900*/  @P1 LEA R2, P2, R6.reuse, UR6, 0x2 ;  /* 0x0000000606021c11 */ /* 0x042fe2000f8410ff */
[----:B------:R-:W-:Y:S01]  /*0910*/  @P1 IMAD.WIDE R4, R3, 0x4, R4 ;  /* 0x0000000403041825 */ /* 0x000fe200078e0204 */
[----:B------:R-:W-:Y:S02]  /*0920*/  MOV R19, UR4 ;  /* 0x0000000400137c02 */ /* 0x000fe40008000f00 */
[----:B------:R-:W-:Y:S02]  /*0930*/  @P1 LEA.HI.X R3, R6, UR7, R7, 0x2, P2 ;  /* 0x0000000706031c11 */ /* 0x000fe400090f1407 */
[----:B--2---:R-:W-:Y:S01]  /*0940*/  MOV R6, UR12 ;  /* 0x0000000c00067c02 */ /* 0x004fe20008000f00 */
[----:B------:R-:W-:Y:S01]  /*0950*/  @P1 IMAD.WIDE.U32 R14, R15, 0x4, R4 ;  /* 0x000000040f0e1825 */ /* 0x000fe200078e0004 */
[----:B------:R-:W-:Y:S01]  /*0960*/  MOV R7, UR13 ;  /* 0x0000000d00077c02 */ /* 0x000fe20008000f00 */
[----:B------:R-:W3:Y:S01]  /*0970*/  @P1 LDG.E R4, desc[UR18][R4.64] ;  /* 0x0000001204041981 */ /* 0x000ee2000c1e1900 */
[----:B------:R-:W-:Y:S01]  /*0980*/  @!P0 IADD3 R17, PT, PT, R13, UR4, RZ ;  /* 0x000000040d118c10 */ /* 0x000fe2000fffe0ff */
[----:B------:R-:W-:Y:S01]  /*0990*/  @!P0 IMAD R19, R19, UR20, R0 ;  /* 0x0000001413138c24 */ /* 0x000fe2000f8e0200 */
[----:B------:R-:W-:Y:S01]  /*09a0*/  MOV R8, UR14 ;  /* 0x0000000e00087c02 */ /* 0x000fe20008000f00 */
[----:B------:R-:W2:Y:S01]  /*09b0*/  @P1 LDG.E R14, desc[UR18][R14.64] ;  /* 0x000000120e0e1981 */ /* 0x000ea2000c1e1900 */
[----:B------:R-:W-:Y:S01]  /*09c0*/  MOV R9, UR15 ;  /* 0x0000000f00097c02 */ /* 0x000fe20008000f00 */
[----:B------:R-:W-:-:S02]  /*09d0*/  @!P0 IMAD.WIDE.U32 R6, R17, 0x4, R6 ;  /* 0x0000000411068825 */ /* 0x000fc400078e0006 */
[----:B------:R-:W2:Y:S02]  /*09e0*/  @P1 LDG.E R2, desc[UR18][R2.64+0x4] ;  /* 0x0000041202021981 */ /* 0x000ea4000c1e1900 */
[----:B------:R-:W-:Y:S02]  /*09f0*/  @!P0 IMAD.WIDE R8, R19, 0x4, R8 ;  /* 0x0000000413088825 */ /* 0x000fe400078e0208 */
[----:B------:R-:W4:Y:S04]  /*0a00*/  @!P0 LDG.E R7, desc[UR18][R6.64] ;  /* 0x0000001206078981 */ /* 0x000f28000c1e1900 */
[----:B------:R-:W4:Y:S01]  /*0a10*/  @!P0 LDG.E R8, desc[UR18][R8.64] ;  /* 0x0000001208088981 */ /* 0x000f22000c1e1900 */
[----:B---3--:R-:W-:-:S04]  /*0a20*/  @P1 IMAD R11, R11, R4, R12 ;  /* 0x000000040b0b1224 */ /* 0x008fc800078e020c */
[----:B--2---:R-:W-:-:S04]  /*0a30*/  @P1 IMAD R12, R2, R14, R11 ;  /* 0x0000000e020c1224 */ /* 0x004fc800078e020b */
[----:B----4-:R-:W-:-:S07]  /*0a40*/  @!P0 IMAD R12, R7, R8, R12 ;  /* 0x00000008070c8224 */ /* 0x010fce00078e020c */
.L_x_0:
[----:B------:R-:W0:Y:S01]  /*0a50*/  LDC.64 R2, c[0x0][0x390] ;  /* 0x0000e400ff027b82 */ /* 0x000e220000000a00 */
[----:B------:R-:W-:-:S05]  /*0a60*/  IADD3 R13, PT, PT, R0, R13, RZ ;  /* 0x0000000d000d7210 */ /* 0x000fca0007ffe0ff */
[----:B0-----:R-:W-:-:S05]  /*0a70*/  IMAD.WIDE R2, R13, 0x4, R2 ;  /* 0x000000040d027825 */ /* 0x001fca00078e0202 */
[----:B------:R-:W-:Y:S01]  /*0a80*/  STG.E desc[UR18][R2.64], R12 ;  /* 0x0000000c02007986 */ /* 0x000fe2000c101912 */
[----:B------:R-:W-:Y:S05]  /*0a90*/  EXIT ;  /* 0x000000000000794d */ /* 0x000fea0003800000 */
.L_x_4:
[----:B------:R-:W-:-:S00]  /*0aa0*/  BRA `(.L_x_4) ;  /* 0xfffffffc00fc7947 */ /* 0x000fc0000383ffff */
[----:B------:R-:W-:-:S00]  /*0ab0*/  NOP ;  /* 0x0000000000007918 */ /* 0x000fc00000000000 */
        /* <DEDUP_REMOVED lines=12> */
.L_x_5:


//--------------------- .nv.shared.reserved.0     --------------------------
	.section	.nv.shared.reserved.0,"aw",@nobits
	.weak		__nv_reservedSMEM_offset_0_alias
	.size		__nv_reservedSMEM_offset_0_alias, 0, 64
	.other		__nv_reservedSMEM_offset_0_alias,@"STO_CUDA_RESERVED_SHARED STV_DEFAULT"
__nv_reservedSMEM_offset_0_alias:
	.zero		0
	.zero		64


//--------------------- .nv.constant0._Z13matrixMulGmemPiS_S_i --------------------------
	.section	.nv.constant0._Z13matrixMulGmemPiS_S_i,"a",@progbits
	.sectionflags	@""
	.align	4
.nv.constant0._Z13matrixMulGmemPiS_S_i:
	.zero		924


//--------------------- SYMBOLS --------------------------

	.type		.nv.reservedSmem.offset0,@object
	.size		.nv.reservedSmem.offset0,0x4
